	.headerflags	@"EF_CUDA_TEXMODE_UNIFIED EF_CUDA_64BIT_ADDRESS EF_CUDA_ACCELERATORS EF_CUDA_SM90 EF_CUDA_VIRTUAL_SM(EF_CUDA_SM90)"
	.elftype	@"ET_EXEC"


//--------------------- .nv.info                  --------------------------
	.section	.nv.info,"",@"SHT_CUDA_INFO"
	.align	4


	//----- nvinfo : EIATTR_REGCOUNT
	.align		4
        /*0000*/ 	.byte	0x04, 0x2f
        /*0002*/ 	.short	(.L_3 - .L_2)
	.align		4
.L_2:
        /*0004*/ 	.word	index@(triton_poi_fused__native_batch_norm_legit_no_training_cat_relu_62)
        /*0008*/ 	.word	0x0000001e


	//----- nvinfo : EIATTR_MIN_STACK_SIZE
	.align		4
.L_3:
        /*000c*/ 	.byte	0x04, 0x12
        /*000e*/ 	.short	(.L_5 - .L_4)
	.align		4
.L_4:
        /*0010*/ 	.word	index@(triton_poi_fused__native_batch_norm_legit_no_training_cat_relu_62)
        /*0014*/ 	.word	0x00000000


	//----- nvinfo : EIATTR_FRAME_SIZE
	.align		4
.L_5:
        /*0018*/ 	.byte	0x04, 0x11
        /*001a*/ 	.short	(.L_7 - .L_6)
	.align		4
.L_6:
        /*001c*/ 	.word	index@(triton_poi_fused__native_batch_norm_legit_no_training_cat_relu_62)
        /*0020*/ 	.word	0x00000000


	//----- nvinfo : EIATTR_MIN_STACK_SIZE
	.align		4
.L_7:
        /*0024*/ 	.byte	0x04, 0x12
        /*0026*/ 	.short	(.L_9 - .L_8)
	.align		4
.L_8:
        /*0028*/ 	.word	index@(triton_poi_fused__native_batch_norm_legit_no_training_cat_relu_62)
        /*002c*/ 	.word	0x00000000
.L_9:


//--------------------- .nv.info.triton_poi_fused__native_batch_norm_legit_no_training_cat_relu_62 --------------------------
	.section	.nv.info.triton_poi_fused__native_batch_norm_legit_no_training_cat_relu_62,"",@"SHT_CUDA_INFO"
	.sectionflags	@""
	.align	4


	//----- nvinfo : EIATTR_CUDA_API_VERSION
	.align		4
        /*0000*/ 	.byte	0x04, 0x37
        /*0002*/ 	.short	(.L_11 - .L_10)
.L_10:
        /*0004*/ 	.word	0x0000007c


	//----- nvinfo : EIATTR_KPARAM_INFO
	.align		4
.L_11:
        /*0008*/ 	.byte	0x04, 0x17
        /*000a*/ 	.short	(.L_13 - .L_12)
.L_12:
        /*000c*/ 	.word	0x00000000
        /*0010*/ 	.short	0x000c
        /*0012*/ 	.short	0x0060
        /*0014*/ 	.byte	0x00, 0xf0, 0x11, 0x00


	//----- nvinfo : EIATTR_KPARAM_INFO
	.align		4
.L_13:
        /*0018*/ 	.byte	0x04, 0x17
        /*001a*/ 	.short	(.L_15 - .L_14)
.L_14:
        /*001c*/ 	.word	0x00000000
        /*0020*/ 	.short	0x000b
        /*0022*/ 	.short	0x0058
        /*0024*/ 	.byte	0x00, 0xf4, 0x21, 0x00


	//----- nvinfo : EIATTR_KPARAM_INFO
	.align		4
.L_15:
        /*0028*/ 	.byte	0x04, 0x17
        /*002a*/ 	.short	(.L_17 - .L_16)
.L_16:
        /*002c*/ 	.word	0x00000000
        /*0030*/ 	.short	0x000a
        /*0032*/ 	.short	0x0050
        /*0034*/ 	.byte	0x00, 0xf4, 0x21, 0x00


	//----- nvinfo : EIATTR_KPARAM_INFO
	.align		4
.L_17:
        /*0038*/ 	.byte	0x04, 0x17
        /*003a*/ 	.short	(.L_19 - .L_18)
.L_18:
        /*003c*/ 	.word	0x00000000
        /*0040*/ 	.short	0x0009
        /*0042*/ 	.short	0x0048
        /*0044*/ 	.byte	0x00, 0xf4, 0x21, 0x00


	//----- nvinfo : EIATTR_KPARAM_INFO
	.align		4
.L_19:
        /*0048*/ 	.byte	0x04, 0x17
        /*004a*/ 	.short	(.L_21 - .L_20)
.L_20:
        /*004c*/ 	.word	0x00000000
        /*0050*/ 	.short	0x0008
        /*0052*/ 	.short	0x0040
        /*0054*/ 	.byte	0x00, 0xf4, 0x21, 0x00


	//----- nvinfo : EIATTR_KPARAM_INFO
	.align		4
.L_21:
        /*0058*/ 	.byte	0x04, 0x17
        /*005a*/ 	.short	(.L_23 - .L_22)
.L_22:
        /*005c*/ 	.word	0x00000000
        /*0060*/ 	.short	0x0007
        /*0062*/ 	.short	0x0038
        /*0064*/ 	.byte	0x00, 0xf4, 0x21, 0x00


	//----- nvinfo : EIATTR_KPARAM_INFO
	.align		4
.L_23:
        /*0068*/ 	.byte	0x04, 0x17
        /*006a*/ 	.short	(.L_25 - .L_24)
.L_24:
        /*006c*/ 	.word	0x00000000
        /*0070*/ 	.short	0x0006
        /*0072*/ 	.short	0x0030
        /*0074*/ 	.byte	0x00, 0xf4, 0x21, 0x00


	//----- nvinfo : EIATTR_KPARAM_INFO
	.align		4
.L_25:
        /*0078*/ 	.byte	0x04, 0x17
        /*007a*/ 	.short	(.L_27 - .L_26)
.L_26:
        /*007c*/ 	.word	0x00000000
        /*0080*/ 	.short	0x0005
        /*0082*/ 	.short	0x0028
        /*0084*/ 	.byte	0x00, 0xf4, 0x21, 0x00


	//----- nvinfo : EIATTR_KPARAM_INFO
	.align		4
.L_27:
        /*0088*/ 	.byte	0x04, 0x17
        /*008a*/ 	.short	(.L_29 - .L_28)
.L_28:
        /*008c*/ 	.word	0x00000000
        /*0090*/ 	.short	0x0004
        /*0092*/ 	.short	0x0020
        /*0094*/ 	.byte	0x00, 0xf4, 0x21, 0x00


	//----- nvinfo : EIATTR_KPARAM_INFO
	.align		4
.L_29:
        /*0098*/ 	.byte	0x04, 0x17
        /*009a*/ 	.short	(.L_31 - .L_30)
.L_30:
        /*009c*/ 	.word	0x00000000
        /*00a0*/ 	.short	0x0003
        /*00a2*/ 	.short	0x0018
        /*00a4*/ 	.byte	0x00, 0xf4, 0x21, 0x00


	//----- nvinfo : EIATTR_KPARAM_INFO
	.align		4
.L_31:
        /*00a8*/ 	.byte	0x04, 0x17
        /*00aa*/ 	.short	(.L_33 - .L_32)
.L_32:
        /*00ac*/ 	.word	0x00000000
        /*00b0*/ 	.short	0x0002
        /*00b2*/ 	.short	0x0010
        /*00b4*/ 	.byte	0x00, 0xf4, 0x21, 0x00


	//----- nvinfo : EIATTR_KPARAM_INFO
	.align		4
.L_33:
        /*00b8*/ 	.byte	0x04, 0x17
        /*00ba*/ 	.short	(.L_35 - .L_34)
.L_34:
        /*00bc*/ 	.word	0x00000000
        /*00c0*/ 	.short	0x0001
        /*00c2*/ 	.short	0x0008
        /*00c4*/ 	.byte	0x00, 0xf4, 0x21, 0x00


	//----- nvinfo : EIATTR_KPARAM_INFO
	.align		4
.L_35:
        /*00c8*/ 	.byte	0x04, 0x17
        /*00ca*/ 	.short	(.L_37 - .L_36)
.L_36:
        /*00cc*/ 	.word	0x00000000
        /*00d0*/ 	.short	0x0000
        /*00d2*/ 	.short	0x0000
        /*00d4*/ 	.byte	0x00, 0xf4, 0x21, 0x00


	//----- nvinfo : EIATTR_SPARSE_MMA_MASK
	.align		4
.L_37:
        /*00d8*/ 	.byte	0x03, 0x50
        /*00da*/ 	.short	0x0000


	//----- nvinfo : EIATTR_MAXREG_COUNT
	.align		4
        /*00dc*/ 	.byte	0x03, 0x1b
        /*00de*/ 	.short	0x00ff


	//----- nvinfo : EIATTR_EXIT_INSTR_OFFSETS
	.align		4
        /*00e0*/ 	.byte	0x04, 0x1c
        /*00e2*/ 	.short	(.L_39 - .L_38)


	//   ....[0]....
.L_38:
        /*00e4*/ 	.word	0x00000950


	//   ....[1]....
        /*00e8*/ 	.word	0x00000970


	//----- nvinfo : EIATTR_REQNTID
	.align		4
.L_39:
        /*00ec*/ 	.byte	0x04, 0x10
        /*00ee*/ 	.short	(.L_41 - .L_40)
.L_40:
        /*00f0*/ 	.word	0x00000100
        /*00f4*/ 	.word	0x00000001
        /*00f8*/ 	.word	0x00000001


	//----- nvinfo : EIATTR_CBANK_PARAM_SIZE
	.align		4
.L_41:
        /*00fc*/ 	.byte	0x03, 0x19
        /*00fe*/ 	.short	0x0064


	//----- nvinfo : EIATTR_PARAM_CBANK
	.align		4
        /*0100*/ 	.byte	0x04, 0x0a
        /*0102*/ 	.short	(.L_43 - .L_42)
	.align		4
.L_42:
        /*0104*/ 	.word	index@(.nv.constant0.triton_poi_fused__native_batch_norm_legit_no_training_cat_relu_62)
        /*0108*/ 	.short	0x0210
        /*010a*/ 	.short	0x0064


	//----- nvinfo : EIATTR_SW_WAR
	.align		4
.L_43:
        /*010c*/ 	.byte	0x04, 0x36
        /*010e*/ 	.short	(.L_45 - .L_44)
.L_44:
        /*0110*/ 	.word	0x00000008
.L_45:


//--------------------- .nv.callgraph             --------------------------
	.section	.nv.callgraph,"",@"SHT_CUDA_CALLGRAPH"
	.align	4
	.sectionentsize	8
	.align		4
        /*0000*/ 	.word	0x00000000
	.align		4
        /*0004*/ 	.word	0xffffffff
	.align		4
        /*0008*/ 	.word	0x00000000
	.align		4
        /*000c*/ 	.word	0xfffffffe
	.align		4
        /*0010*/ 	.word	0x00000000
	.align		4
        /*0014*/ 	.word	0xfffffffd
	.align		4
        /*0018*/ 	.word	0x00000000
	.align		4
        /*001c*/ 	.word	0xfffffffc


//--------------------- .nv.constant4             --------------------------
	.section	.nv.constant4,"a",@progbits
	.align	8
	.align		8
.nv.constant4:
        /*0000*/ 	.dword	_$_str
	.align		8
        /*0008*/ 	.dword	_$_str_$_2


//--------------------- .text.triton_poi_fused__native_batch_norm_legit_no_training_cat_relu_62 --------------------------
	.section	.text.triton_poi_fused__native_batch_norm_legit_no_training_cat_relu_62,"ax",@progbits
	.align	128
        .global         triton_poi_fused__native_batch_norm_legit_no_training_cat_relu_62
        .type           triton_poi_fused__native_batch_norm_legit_no_training_cat_relu_62,@function
        .size           triton_poi_fused__native_batch_norm_legit_no_training_cat_relu_62,(.L_x_1 - triton_poi_fused__native_batch_norm_legit_no_training_cat_relu_62)
        .other          triton_poi_fused__native_batch_norm_legit_no_training_cat_relu_62,@"STO_CUDA_ENTRY STV_DEFAULT"
triton_poi_fused__native_batch_norm_legit_no_training_cat_relu_62:
.text.triton_poi_fused__native_batch_norm_legit_no_training_cat_relu_62:
[----:B------:R-:W0:Y:S01]  /*0000*/  LDC R1, c[0x0][0x28] ;  /* 0x00000a00ff017b82 */ /* 0x000e220000000800 */
[----:B------:R-:W1:Y:S01]  /*0010*/  S2R R0, SR_TID.X ;  /* 0x0000000000007919 */ /* 0x000e620000002100 */
[----:B------:R-:W-:Y:S01]  /*0020*/  IMAD.MOV.U32 R4, RZ, RZ, RZ ;  /* 0x000000ffff047224 */ /* 0x000fe200078e00ff */
[----:B------:R-:W-:Y:S01]  /*0030*/  ULDC.64 UR4, c[0x0][0x230] ;  /* 0x00008c0000047ab9 */ /* 0x000fe20000000a00 */
[----:B------:R-:W-:Y:S01]  /*0040*/  CS2R R18, SRZ ;  /* 0x0000000000127805 */ /* 0x000fe2000001ff00 */
[----:B------:R-:W2:Y:S01]  /*0050*/  S2R R3, SR_CTAID.X ;  /* 0x0000000000037919 */ /* 0x000ea20000002500 */
[----:B------:R-:W-:Y:S01]  /*0060*/  ULDC.64 UR6, c[0x0][0x238] ;  /* 0x00008e0000067ab9 */ /* 0x000fe20000000a00 */
[----:B------:R-:W-:Y:S01]  /*0070*/  ULDC.64 UR8, c[0x0][0x228] ;  /* 0x00008a0000087ab9 */ /* 0x000fe20000000a00 */
[----:B------:R-:W3:Y:S01]  /*0080*/  LDC.64 R24, c[0x0][0x248] ;  /* 0x00009200ff187b82 */ /* 0x000ee20000000a00 */
[----:B-1----:R-:W-:-:S05]  /*0090*/  IMAD.SHL.U32 R0, R0, 0x2, RZ ;  /* 0x0000000200007824 */ /* 0x002fca00078e00ff */
[----:B------:R-:W-:-:S05]  /*00a0*/  LOP3.LUT R0, R0, 0x1fe, RZ, 0xc0, !PT ;  /* 0x000001fe00007812 */ /* 0x000fca00078ec0ff */
[----:B--2---:R-:W-:-:S05]  /*00b0*/  IMAD R3, R3, 0x200, R0 ;  /* 0x0000020003037824 */ /* 0x004fca00078e0200 */
[----:B------:R-:W-:-:S04]  /*00c0*/  SHF.R.S32.HI R2, RZ, 0x1f, R3 ;  /* 0x0000001fff027819 */ /* 0x000fc80000011403 */
[----:B------:R-:W-:Y:S01]  /*00d0*/  LEA.HI R0, R2, R3, RZ, 0x8 ;  /* 0x0000000302007211 */ /* 0x000fe200078f40ff */
[----:B------:R-:W-:-:S03]  /*00e0*/  IMAD.MOV.U32 R2, RZ, RZ, RZ ;  /* 0x000000ffff027224 */ /* 0x000fc600078e00ff */
[----:B------:R-:W-:Y:S01]  /*00f0*/  SHF.R.S32.HI R5, RZ, 0x8, R0 ;  /* 0x00000008ff057819 */ /* 0x000fe20000011400 */
[----:B------:R-:W-:Y:S01]  /*0100*/  IMAD.HI R15, R3, -0x63f63f63, R2 ;  /* 0x9c09c09d030f7827 */ /* 0x000fe200078e0202 */
[----:B------:R-:W-:-:S03]  /*0110*/  LOP3.LUT R2, R0, 0xffffff00, RZ, 0xc0, !PT ;  /* 0xffffff0000027812 */ /* 0x000fc600078ec0ff */
[----:B------:R-:W-:Y:S01]  /*0120*/  IMAD.HI R4, R5, -0x63f63f63, R4 ;  /* 0x9c09c09d05047827 */ /* 0x000fe200078e0204 */
[----:B------:R-:W-:-:S03]  /*0130*/  SHF.R.U32.HI R6, RZ, 0x1f, R15 ;  /* 0x0000001fff067819 */ /* 0x000fc6000001160f */
[----:B------:R-:W-:Y:S01]  /*0140*/  IMAD.IADD R2, R3, 0x1, -R2 ;  /* 0x0000000103027824 */ /* 0x000fe200078e0a02 */
[----:B------:R-:W-:Y:S02]  /*0150*/  SHF.R.U32.HI R7, RZ, 0x1f, R4 ;  /* 0x0000001fff077819 */ /* 0x000fe40000011604 */
[----:B------:R-:W-:Y:S02]  /*0160*/  LEA.HI.SX32 R15, R15, R6, 0x11 ;  /* 0x000000060f0f7211 */ /* 0x000fe400078f8aff */
[----:B------:R-:W-:-:S05]  /*0170*/  LEA.HI.SX32 R7, R4, R7, 0x19 ;  /* 0x0000000704077211 */ /* 0x000fca00078fcaff */
[----:B------:R-:W-:Y:S02]  /*0180*/  IMAD R23, R7, -0xd2, R5 ;  /* 0xffffff2e07177824 */ /* 0x000fe400078e0205 */
[----:B------:R-:W-:Y:S02]  /*0190*/  IMAD R5, R15, 0xc00, R2 ;  /* 0x00000c000f057824 */ /* 0x000fe400078e0202 */
[C---:B------:R-:W-:Y:S02]  /*01a0*/  IMAD.SHL.U32 R0, R23.reuse, 0x100, RZ ;  /* 0x0000010017007824 */ /* 0x040fe400078e00ff */
[----:B------:R-:W-:Y:S01]  /*01b0*/  VIADD R2, R23, 0xffffff46 ;  /* 0xffffff4617027836 */ /* 0x000fe20000000000 */
[----:B------:R-:W-:Y:S02]  /*01c0*/  SHF.R.S32.HI R7, RZ, 0x1f, R5 ;  /* 0x0000001fff077819 */ /* 0x000fe40000011405 */
[----:B------:R-:W-:Y:S02]  /*01d0*/  IADD3 R5, P0, R0, R5, RZ ;  /* 0x0000000500057210 */ /* 0x000fe40007f1e0ff */
[----:B------:R-:W-:-:S02]  /*01e0*/  ISETP.GE.U32.AND P1, PT, R2, 0xc, PT ;  /* 0x0000000c0200780c */ /* 0x000fc40003f26070 */
[----:B------:R-:W-:Y:S01]  /*01f0*/  LEA.HI.X.SX32 R0, R0, R7, 0x1, P0 ;  /* 0x0000000700007211 */ /* 0x000fe200000f0eff */
[----:B------:R-:W-:Y:S01]  /*0200*/  IMAD.SHL.U32 R26, R5, 0x4, RZ ;  /* 0x00000004051a7824 */ /* 0x000fe200078e00ff */
[----:B------:R-:W-:Y:S02]  /*0210*/  ISETP.LT.AND P6, PT, R3, 0x34800, !P1 ;  /* 0x000348000300780c */ /* 0x000fe40004fc1270 */
[----:B------:R-:W-:Y:S02]  /*0220*/  SHF.L.U64.HI R0, R5, 0x2, R0 ;  /* 0x0000000205007819 */ /* 0x000fe40000010200 */
[----:B------:R-:W-:-:S04]  /*0230*/  IADD3 R6, P0, R26, UR4, RZ ;  /* 0x000000041a067c10 */ /* 0x000fc8000ff1e0ff */
[----:B------:R-:W-:Y:S01]  /*0240*/  IADD3.X R7, R0, UR5, RZ, P0, !PT ;  /* 0x0000000500077c10 */ /* 0x000fe200087fe4ff */
[----:B------:R-:W-:-:S04]  /*0250*/  ULDC.64 UR4, c[0x0][0x208] ;  /* 0x0000820000047ab9 */ /* 0x000fc80000000a00 */
[----:B------:R1:W2:Y:S01]  /*0260*/  @P6 LDG.E.64 R18, desc[UR4][R6.64+-0x2e800] ;  /* 0xfd18000406126981 */ /* 0x0002a2000c1e1b00 */
[----:B------:R-:W-:Y:S02]  /*0270*/  ISETP.GE.AND P0, PT, R3, 0x34800, PT ;  /* 0x000348000300780c */ /* 0x000fe40003f06270 */
[----:B------:R-:W-:Y:S02]  /*0280*/  CS2R R4, SRZ ;  /* 0x0000000000047805 */ /* 0x000fe4000001ff00 */
[----:B------:R-:W-:Y:S02]  /*0290*/  IADD3 R8, P2, R26, UR6, RZ ;  /* 0x000000061a087c10 */ /* 0x000fe4000ff5e0ff */
[C---:B------:R-:W-:Y:S02]  /*02a0*/  ISETP.GT.AND P3, PT, R23.reuse, 0xc5, !P0 ;  /* 0x000000c51700780c */ /* 0x040fe40004764270 */
[----:B------:R-:W-:Y:S01]  /*02b0*/  IADD3.X R9, R0, UR7, RZ, P2, !PT ;  /* 0x0000000700097c10 */ /* 0x000fe200097fe4ff */
[----:B------:R-:W-:Y:S01]  /*02c0*/  VIADD R2, R23, 0xffffff5e ;  /* 0xffffff5e17027836 */ /* 0x000fe20000000000 */
[----:B------:R-:W-:Y:S01]  /*02d0*/  IADD3 R12, P4, R26, UR8, RZ ;  /* 0x000000081a0c7c10 */ /* 0x000fe2000ff9e0ff */
[----:B------:R-:W-:-:S08]  /*02e0*/  ULDC.64 UR6, c[0x0][0x220] ;  /* 0x0000880000067ab9 */ /* 0x000fd00000000a00 */
[----:B------:R4:W5:Y:S01]  /*02f0*/  @P3 LDG.E.64 R4, desc[UR4][R8.64+-0x31800] ;  /* 0xfce8000408043981 */ /* 0x000962000c1e1b00 */
[----:B------:R-:W-:Y:S01]  /*0300*/  ISETP.GE.U32.AND P5, PT, R2, 0xc, PT ;  /* 0x0000000c0200780c */ /* 0x000fe20003fa6070 */
[----:B------:R-:W-:Y:S01]  /*0310*/  VIADD R2, R23, 0xffffff52 ;  /* 0xffffff5217027836 */ /* 0x000fe20000000000 */
[----:B------:R-:W-:Y:S02]  /*0320*/  IADD3 R10, P2, R26, UR6, RZ ;  /* 0x000000061a0a7c10 */ /* 0x000fe4000ff5e0ff */
[----:B-1----:R-:W-:Y:S02]  /*0330*/  CS2R R6, SRZ ;  /* 0x0000000000067805 */ /* 0x002fe4000001ff00 */
[----:B------:R-:W-:Y:S02]  /*0340*/  IADD3.X R13, R0, UR9, RZ, P4, !PT ;  /* 0x00000009000d7c10 */ /* 0x000fe4000a7fe4ff */
[----:B------:R-:W-:Y:S02]  /*0350*/  ISETP.GE.U32.AND P4, PT, R2, 0xc, PT ;  /* 0x0000000c0200780c */ /* 0x000fe40003f86070 */
[----:B------:R-:W-:-:S02]  /*0360*/  IADD3.X R11, R0, UR7, RZ, P2, !PT ;  /* 0x00000007000b7c10 */ /* 0x000fc400097fe4ff */
[----:B----4-:R-:W-:Y:S02]  /*0370*/  CS2R R8, SRZ ;  /* 0x0000000000087805 */ /* 0x010fe4000001ff00 */
[----:B------:R-:W-:Y:S01]  /*0380*/  ISETP.LT.AND P2, PT, R3, 0x34800, !P5 ;  /* 0x000348000300780c */ /* 0x000fe20006f41270 */
[----:B---3--:R-:W-:Y:S01]  /*0390*/  IMAD.WIDE R24, R23, 0x4, R24 ;  /* 0x0000000417187825 */ /* 0x008fe200078e0218 */
[----:B------:R-:W-:-:S11]  /*03a0*/  ULDC.64 UR6, c[0x0][0x218] ;  /* 0x0000860000067ab9 */ /* 0x000fd60000000a00 */
[----:B------:R1:W3:Y:S01]  /*03b0*/  @P2 LDG.E.64 R6, desc[UR4][R10.64+-0x28800] ;  /* 0xfd7800040a062981 */ /* 0x0002e2000c1e1b00 */
[----:B--2---:R-:W-:Y:S02]  /*03c0*/  SEL R21, R18, RZ, P6 ;  /* 0x000000ff12157207 */ /* 0x004fe40003000000 */
[----:B------:R-:W-:Y:S01]  /*03d0*/  SEL R19, R19, RZ, P6 ;  /* 0x000000ff13137207 */ /* 0x000fe20003000000 */
[----:B------:R-:W-:Y:S01]  /*03e0*/  IMAD.MOV.U32 R17, RZ, RZ, RZ ;  /* 0x000000ffff117224 */ /* 0x000fe200078e00ff */
[----:B------:R-:W-:Y:S01]  /*03f0*/  ISETP.LT.AND P6, PT, R3, 0x34800, !P4 ;  /* 0x000348000300780c */ /* 0x000fe200067c1270 */
[----:B------:R-:W-:Y:S01]  /*0400*/  IMAD.MOV.U32 R18, RZ, RZ, RZ ;  /* 0x000000ffff127224 */ /* 0x000fe200078e00ff */
[----:B-1----:R-:W1:Y:S01]  /*0410*/  LDC.64 R10, c[0x0][0x240] ;  /* 0x00009000ff0a7b82 */ /* 0x002e620000000a00 */
[----:B------:R-:W-:Y:S02]  /*0420*/  VIADD R2, R23, 0xffffff6a ;  /* 0xffffff6a17027836 */ /* 0x000fe40000000000 */
[----:B------:R-:W2:Y:S04]  /*0430*/  @!P0 LDG.E.EL R17, desc[UR4][R24.64] ;  /* 0x0000000418118981 */ /* 0x000ea8000c2e1900 */
[----:B------:R-:W4:Y:S04]  /*0440*/  @!P0 LDG.E.EL R18, desc[UR4][R24.64] ;  /* 0x0000000418128981 */ /* 0x000f28000c2e1900 */
[----:B------:R5:W2:Y:S02]  /*0450*/  @P6 LDG.E.64 R8, desc[UR4][R12.64+-0x2b800] ;  /* 0xfd4800040c086981 */ /* 0x000aa4000c1e1b00 */
[----:B-----5:R-:W-:-:S02]  /*0460*/  @P1 SEL R19, R5, RZ, P3 ;  /* 0x000000ff05131207 */ /* 0x020fc40001800000 */
[----:B------:R-:W-:Y:S02]  /*0470*/  @P1 SEL R21, R4, RZ, P3 ;  /* 0x000000ff04151207 */ /* 0x000fe40001800000 */
[----:B------:R-:W-:Y:S02]  /*0480*/  IADD3 R26, P3, R26, UR6, RZ ;  /* 0x000000061a1a7c10 */ /* 0x000fe4000ff7e0ff */
[----:B------:R-:W-:Y:S02]  /*0490*/  ISETP.GE.U32.AND P1, PT, R2, 0xc, PT ;  /* 0x0000000c0200780c */ /* 0x000fe40003f26070 */
[----:B------:R-:W-:Y:S01]  /*04a0*/  IADD3.X R27, R0, UR7, RZ, P3, !PT ;  /* 0x00000007001b7c10 */ /* 0x000fe20009ffe4ff */
[----:B0-----:R-:W0:Y:S01]  /*04b0*/  LDC.64 R12, c[0x0][0x210] ;  /* 0x00008400ff0c7b82 */ /* 0x001e220000000a00 */
[----:B------:R-:W-:Y:S02]  /*04c0*/  ISETP.LT.AND P3, PT, R3, 0x34800, !P1 ;  /* 0x000348000300780c */ /* 0x000fe40004f61270 */
[----:B------:R-:W-:-:S11]  /*04d0*/  CS2R R4, SRZ ;  /* 0x0000000000047805 */ /* 0x000fd6000001ff00 */
[----:B------:R5:W4:Y:S01]  /*04e0*/  @P3 LDG.E.64 R4, desc[UR4][R26.64+-0x25800] ;  /* 0xfda800041a043981 */ /* 0x000b22000c1e1b00 */
[----:B---3--:R-:W-:Y:S02]  /*04f0*/  SEL R0, R6, RZ, P2 ;  /* 0x000000ff06007207 */ /* 0x008fe40001000000 */
[----:B------:R-:W-:Y:S02]  /*0500*/  SEL R2, R7, RZ, P2 ;  /* 0x000000ff07027207 */ /* 0x000fe40001000000 */
[----:B------:R-:W3:Y:S01]  /*0510*/  LDC.64 R6, c[0x0][0x250] ;  /* 0x00009400ff067b82 */ /* 0x000ee20000000a00 */
[----:B------:R-:W-:Y:S01]  /*0520*/  ISETP.GE.AND P2, PT, R23, 0x96, PT ;  /* 0x000000961700780c */ /* 0x000fe20003f46270 */
[----:B------:R-:W-:-:S04]  /*0530*/  IMAD R14, R15, -0xd200, R3 ;  /* 0xffff2e000f0e7824 */ /* 0x000fc800078e0203 */
[----:B------:R-:W-:-:S04]  /*0540*/  IMAD R15, R15, 0x9600, R14 ;  /* 0x000096000f0f7824 */ /* 0x000fc800078e020e */
[----:B0-----:R-:W-:Y:S01]  /*0550*/  IMAD.WIDE R12, R15, 0x4, R12 ;  /* 0x000000040f0c7825 */ /* 0x001fe200078e020c */
[----:B------:R-:W-:Y:S02]  /*0560*/  CS2R R14, SRZ ;  /* 0x00000000000e7805 */ /* 0x000fe4000001ff00 */
[----:B------:R-:W-:Y:S01]  /*0570*/  CS2R R24, SRZ ;  /* 0x0000000000187805 */ /* 0x000fe2000001ff00 */
[----:B------:R-:W-:Y:S02]  /*0580*/  IMAD.MOV.U32 R22, RZ, RZ, RZ ;  /* 0x000000ffff167224 */ /* 0x000fe400078e00ff */
[----:B-1----:R-:W-:Y:S01]  /*0590*/  IMAD.WIDE R10, R23, 0x4, R10 ;  /* 0x00000004170a7825 */ /* 0x002fe200078e020a */
[----:B-----5:R-:W-:-:S04]  /*05a0*/  CS2R R26, SRZ ;  /* 0x00000000001a7805 */ /* 0x020fc8000001ff00 */
[----:B------:R-:W5:Y:S01]  /*05b0*/  @!P0 LDG.E.EL R25, desc[UR4][R10.64] ;  /* 0x000000040a198981 */ /* 0x000f62000c2e1900 */
[----:B---3--:R-:W-:-:S03]  /*05c0*/  IMAD.WIDE R6, R23, 0x4, R6 ;  /* 0x0000000417067825 */ /* 0x008fc600078e0206 */
[----:B------:R-:W3:Y:S04]  /*05d0*/  @!P0 LDG.E.EL R22, desc[UR4][R10.64] ;  /* 0x000000040a168981 */ /* 0x000ee8000c2e1900 */
[----:B------:R-:W3:Y:S04]  /*05e0*/  @!P0 LDG.E.EL R24, desc[UR4][R6.64] ;  /* 0x0000000406188981 */ /* 0x000ee8000c2e1900 */
[----:B------:R0:W3:Y:S02]  /*05f0*/  @!P0 LDG.E.EL R26, desc[UR4][R6.64] ;  /* 0x00000004061a8981 */ /* 0x0000e4000c2e1900 */
[----:B0-----:R-:W0:Y:S01]  /*0600*/  LDC.64 R6, c[0x0][0x260] ;  /* 0x00009800ff067b82 */ /* 0x001e220000000a00 */
[----:B--2---:R-:W-:-:S02]  /*0610*/  SEL R20, R8, RZ, P6 ;  /* 0x000000ff08147207 */ /* 0x004fc40003000000 */
[----:B------:R-:W-:-:S05]  /*0620*/  SEL R16, R9, RZ, P6 ;  /* 0x000000ff09107207 */ /* 0x000fca0003000000 */
[----:B------:R-:W1:Y:S01]  /*0630*/  LDC.64 R8, c[0x0][0x258] ;  /* 0x00009600ff087b82 */ /* 0x000e620000000a00 */
[----:B------:R-:W-:-:S13]  /*0640*/  ISETP.LT.AND P6, PT, R3, 0x34800, !P2 ;  /* 0x000348000300780c */ /* 0x000fda00057c1270 */
[----:B------:R2:W3:Y:S01]  /*0650*/  @P6 LDG.E.64 R14, desc[UR4][R12.64] ;  /* 0x000000040c0e6981 */ /* 0x0004e2000c1e1b00 */
[----:B-1----:R-:W-:-:S04]  /*0660*/  IMAD.WIDE R8, R23, 0x4, R8 ;  /* 0x0000000417087825 */ /* 0x002fc800078e0208 */
[----:B------:R-:W-:Y:S01]  /*0670*/  IMAD.MOV.U32 R23, RZ, RZ, RZ ;  /* 0x000000ffff177224 */ /* 0x000fe200078e00ff */
[----:B------:R-:W5:Y:S05]  /*0680*/  @!P0 LDG.E.EL R27, desc[UR4][R8.64] ;  /* 0x00000004081b8981 */ /* 0x000f6a000c2e1900 */
[----:B------:R1:W5:Y:S01]  /*0690*/  @!P0 LDG.E.EL R23, desc[UR4][R8.64] ;  /* 0x0000000408178981 */ /* 0x000362000c2e1900 */
[----:B----4-:R-:W-:Y:S01]  /*06a0*/  FADD R18, R18, 9.9999997473787516356e-06 ;  /* 0x3727c5ac12127421 */ /* 0x010fe20000000000 */
[----:B------:R-:W-:-:S05]  /*06b0*/  FADD R17, R17, 9.9999997473787516356e-06 ;  /* 0x3727c5ac11117421 */ /* 0x000fca0000000000 */
[----:B------:R-:W4:Y:S01]  /*06c0*/  MUFU.SQRT R18, R18 ;  /* 0x0000001200127308 */ /* 0x000f220000002000 */
[----:B------:R-:W-:Y:S02]  /*06d0*/  @P5 SEL R2, R16, R19, !P4 ;  /* 0x0000001310025207 */ /* 0x000fe40006000000 */
[----:B------:R-:W-:-:S05]  /*06e0*/  @P5 SEL R0, R20, R21, !P4 ;  /* 0x0000001514005207 */ /* 0x000fca0006000000 */
[----:B------:R-:W0:Y:S01]  /*06f0*/  MUFU.SQRT R17, R17 ;  /* 0x0000001100117308 */ /* 0x000e220000002000 */
[----:B----4-:R-:W-:Y:S02]  /*0700*/  FSETP.GT.AND P4, PT, R18, 8.50705917302346158658e+37, PT ;  /* 0x7e8000001200780b */ /* 0x010fe40003f84000 */
[----:B------:R-:W-:Y:S01]  /*0710*/  SEL R11, R4, RZ, P3 ;  /* 0x000000ff040b7207 */ /* 0x000fe20001800000 */
[----:B------:R-:W-:Y:S01]  /*0720*/  IMAD.MOV.U32 R4, RZ, RZ, 0x3e800000 ;  /* 0x3e800000ff047424 */ /* 0x000fe200078e00ff */
[----:B--2---:R-:W-:Y:S02]  /*0730*/  SEL R13, R5, RZ, P3 ;  /* 0x000000ff050d7207 */ /* 0x004fe40001800000 */
[----:B------:R-:W-:Y:S02]  /*0740*/  FSETP.GEU.AND P3, PT, R18, 1.175494350822287508e-38, PT ;  /* 0x008000001200780b */ /* 0x000fe40003f6e000 */
[----:B0-----:R-:W-:Y:S02]  /*0750*/  FSETP.GT.AND P5, PT, R17, 8.50705917302346158658e+37, PT ;  /* 0x7e8000001100780b */ /* 0x001fe40003fa4000 */
[----:B-1----:R-:W-:-:S03]  /*0760*/  FSEL R9, R4, 1, P4 ;  /* 0x3f80000004097808 */ /* 0x002fc60002000000 */
[----:B------:R-:W-:Y:S01]  /*0770*/  @P4 FMUL R18, R18, 0.25 ;  /* 0x3e80000012124820 */ /* 0x000fe20000400000 */
[----:B------:R-:W-:-:S07]  /*0780*/  FSETP.GEU.AND P4, PT, R17, 1.175494350822287508e-38, PT ;  /* 0x008000001100780b */ /* 0x000fce0003f8e000 */
[----:B------:R-:W-:Y:S01]  /*0790*/  @P5 FMUL R17, R17, 0.25 ;  /* 0x3e80000011115820 */ /* 0x000fe20000400000 */
[----:B------:R-:W-:-:S05]  /*07a0*/  @!P3 FMUL R18, R18, 16777216 ;  /* 0x4b8000001212b820 */ /* 0x000fca0000400000 */
[----:B------:R-:W-:Y:S01]  /*07b0*/  @!P4 FMUL R17, R17, 16777216 ;  /* 0x4b8000001111c820 */ /* 0x000fe20000400000 */
[----:B------:R-:W0:Y:S01]  /*07c0*/  MUFU.RCP R18, R18 ;  /* 0x0000001200127308 */ /* 0x000e220000001000 */
[----:B------:R-:W-:Y:S02]  /*07d0*/  FSEL R8, R4, 1, P5 ;  /* 0x3f80000004087808 */ /* 0x000fe40002800000 */
[----:B------:R-:W1:Y:S05]  /*07e0*/  LDC.64 R4, c[0x0][0x268] ;  /* 0x00009a00ff047b82 */ /* 0x000e6a0000000a00 */
[----:B------:R-:W2:Y:S01]  /*07f0*/  MUFU.RCP R17, R17 ;  /* 0x0000001100117308 */ /* 0x000ea20000001000 */
[----:B------:R-:W-:Y:S01]  /*0800*/  @!P3 FMUL R9, R9, 16777216 ;  /* 0x4b8000000909b820 */ /* 0x000fe20000400000 */
[----:B------:R-:W-:-:S03]  /*0810*/  @!P4 FMUL R8, R8, 16777216 ;  /* 0x4b8000000808c820 */ /* 0x000fc60000400000 */
[----:B0-----:R-:W-:Y:S01]  /*0820*/  FMUL R18, R18, R9 ;  /* 0x0000000912127220 */ /* 0x001fe20000400000 */
[----:B--2---:R-:W-:Y:S01]  /*0830*/  FMUL R17, R17, R8 ;  /* 0x0000000811117220 */ /* 0x004fe20000400000 */
[----:B------:R-:W-:-:S04]  /*0840*/  IMAD.WIDE R6, R3, 0x4, R6 ;  /* 0x0000000403067825 */ /* 0x000fc800078e0206 */
[----:B-1----:R-:W-:Y:S01]  /*0850*/  IMAD.WIDE R4, R3, 0x4, R4 ;  /* 0x0000000403047825 */ /* 0x002fe200078e0204 */
[----:B---3--:R-:W-:Y:S02]  /*0860*/  SEL R14, R14, RZ, P6 ;  /* 0x000000ff0e0e7207 */ /* 0x008fe40003000000 */
[----:B------:R-:W-:Y:S02]  /*0870*/  SEL R15, R15, RZ, P6 ;  /* 0x000000ff0f0f7207 */ /* 0x000fe40003000000 */
[----:B------:R-:W-:Y:S02]  /*0880*/  @P2 SEL R14, R11, R0, !P1 ;  /* 0x000000000b0e2207 */ /* 0x000fe40004800000 */
[----:B------:R-:W-:-:S03]  /*0890*/  @P2 SEL R15, R13, R2, !P1 ;  /* 0x000000020d0f2207 */ /* 0x000fc60004800000 */
[----:B-----5:R-:W-:Y:S02]  /*08a0*/  FADD R25, R14, -R25 ;  /* 0x800000190e197221 */ /* 0x020fe40000000000 */
[----:B------:R-:W-:Y:S02]  /*08b0*/  FADD R22, R15, -R22 ;  /* 0x800000160f167221 */ /* 0x000fe40000000000 */
[----:B------:R-:W-:Y:S02]  /*08c0*/  FMUL R18, R25, R18 ;  /* 0x0000001219127220 */ /* 0x000fe40000400000 */
[----:B------:R-:W-:Y:S02]  /*08d0*/  FMUL R22, R22, R17 ;  /* 0x0000001116167220 */ /* 0x000fe40000400000 */
[----:B------:R-:W-:Y:S02]  /*08e0*/  FFMA R18, R18, R24, R27 ;  /* 0x0000001812127223 */ /* 0x000fe4000000001b */
[----:B------:R-:W-:Y:S01]  /*08f0*/  FFMA R22, R22, R26, R23 ;  /* 0x0000001a16167223 */ /* 0x000fe20000000017 */
[----:B------:R0:W-:Y:S02]  /*0900*/  @!P0 STG.E.64 desc[UR4][R6.64], R14 ;  /* 0x0000000e06008986 */ /* 0x0001e4000c101b04 */
[----:B------:R-:W-:-:S02]  /*0910*/  FSETP.GEU.AND P1, PT, R18, RZ, PT ;  /* 0x000000ff1200720b */ /* 0x000fc40003f2e000 */
[----:B------:R-:W-:Y:S02]  /*0920*/  FSETP.GEU.AND P2, PT, R22, RZ, PT ;  /* 0x000000ff1600720b */ /* 0x000fe40003f4e000 */
[----:B------:R-:W-:Y:S02]  /*0930*/  FSEL R18, R18, RZ, P1 ;  /* 0x000000ff12127208 */ /* 0x000fe40000800000 */
[----:B------:R-:W-:Y:S01]  /*0940*/  FSEL R19, R22, RZ, P2 ;  /* 0x000000ff16137208 */ /* 0x000fe20001000000 */
[----:B0-----:R-:W-:Y:S08]  /*0950*/  @P0 EXIT ;  /* 0x000000000000094d */ /* 0x001ff00003800000 */
[----:B------:R-:W-:Y:S01]  /*0960*/  STG.E.64 desc[UR4][R4.64], R18 ;  /* 0x0000001204007986 */ /* 0x000fe2000c101b04 */
[----:B------:R-:W-:Y:S05]  /*0970*/  EXIT ;  /* 0x000000000000794d */ /* 0x000fea0003800000 */
.L_x_0:
[----:B------:R-:W-:-:S00]  /*0980*/  BRA `(.L_x_0) ;  /* 0xfffffffc00fc7947 */ /* 0x000fc0000383ffff */
[----:B------:R-:W-:-:S00]  /*0990*/  NOP ;  /* 0x0000000000007918 */ /* 0x000fc00000000000 */
        /* <DEDUP_REMOVED lines=14> */
.L_x_1:


//--------------------- .nv.global.init           --------------------------
	.section	.nv.global.init,"aw",@progbits
.nv.global.init:
	.type		_$_str,@object
	.size		_$_str,(_$_str_$_2 - _$_str)
_$_str:
        /*0000*/ 	.byte	0x5f, 0x5f, 0x43, 0x55, 0x44, 0x41, 0x5f, 0x46, 0x54, 0x5a, 0x00
	.type		_$_str_$_2,@object
	.size		_$_str_$_2,(.L_1 - _$_str_$_2)
_$_str_$_2:
        /*000b*/ 	.byte	0x5f, 0x5f, 0x43, 0x55, 0x44, 0x41, 0x5f, 0x50, 0x52, 0x45, 0x43, 0x5f, 0x53, 0x51, 0x52, 0x54
        /*001b*/ 	.byte	0x00
.L_1:


//--------------------- .nv.constant0.triton_poi_fused__native_batch_norm_legit_no_training_cat_relu_62 --------------------------
	.section	.nv.constant0.triton_poi_fused__native_batch_norm_legit_no_training_cat_relu_62,"a",@progbits
	.sectionflags	@""
	.align	4
.nv.constant0.triton_poi_fused__native_batch_norm_legit_no_training_cat_relu_62:
	.zero		628
